//
// Generated by NVIDIA NVVM Compiler
//
// Compiler Build ID: CL-36424714
// Cuda compilation tools, release 13.0, V13.0.88
// Based on NVVM 20.0.0
//

.version 9.0
.target sm_100
.address_size 64

	// .globl	_Z13multiply_themPfS_S_

.visible .entry _Z13multiply_themPfS_S_(
	.param .u64 .ptr .align 1 _Z13multiply_themPfS_S__param_0,
	.param .u64 .ptr .align 1 _Z13multiply_themPfS_S__param_1,
	.param .u64 .ptr .align 1 _Z13multiply_themPfS_S__param_2
)
{
	.reg .b32 	%r<5>;
	.reg .b32 	%f<4>;
	.reg .b64 	%rd<11>;

	ld.param.u64 	%rd1, [_Z13multiply_themPfS_S__param_0];
	ld.param.u64 	%rd2, [_Z13multiply_themPfS_S__param_1];
	ld.param.u64 	%rd3, [_Z13multiply_themPfS_S__param_2];
	cvta.to.global.u64 	%rd4, %rd1;
	cvta.to.global.u64 	%rd5, %rd3;
	cvta.to.global.u64 	%rd6, %rd2;
	mov.u32 	%r1, %ctaid.x;
	mov.u32 	%r2, %ntid.x;
	mov.u32 	%r3, %tid.x;
	mad.lo.s32 	%r4, %r1, %r2, %r3;
	mul.wide.s32 	%rd7, %r4, 4;
	add.s64 	%rd8, %rd6, %rd7;
	ld.global.f32 	%f1, [%rd8];
	add.s64 	%rd9, %rd5, %rd7;
	ld.global.f32 	%f2, [%rd9];
	mul.f32 	%f3, %f1, %f2;
	add.s64 	%rd10, %rd4, %rd7;
	st.global.f32 	[%rd10], %f3;
	ret;

}


// ===== COMPILED SASS (sm_100) =====

	.target	sm_100

	.elftype	@"ET_EXEC"


//--------------------- .note.nv.tkinfo           --------------------------
	.section	.note.nv.tkinfo,"",@"SHT_NOTE"
	.sectionflags	@"SHF_NOTE_NV_TKINFO"
	.tkinfo
        /*0018*/ 	.word	0x00000002
        /*0030*/ 	.string	""
        /*0030*/ 	.string	"ptxas"
        /*0030*/ 	.string	"Cuda compilation tools, release 13.0, V13.0.88"
        /*0030*/ 	.string	"Build cuda_13.0.r13.0/compiler.36424714_0"
        /*0030*/ 	.string	"-arch sm_100 -m 64 "



//--------------------- .note.nv.cuinfo           --------------------------
	.section	.note.nv.cuinfo,"",@"SHT_NOTE"
	.sectionflags	@"SHF_NOTE_NV_CUINFO"
        /*0018*/ 	.short	0x0002
        /*001a*/ 	.short	0x0064
        /*001c*/ 	.short	0x0082
	.zero		2


//--------------------- .nv.info                  --------------------------
	.section	.nv.info,"",@"SHT_CUDA_INFO"
	.align	4


	//----- nvinfo : EIATTR_REGCOUNT
	.align		4
        /*0000*/ 	.byte	0x04, 0x2f
        /*0002*/ 	.short	(.L_1 - .L_0)
	.align		4
.L_0:
        /*0004*/ 	.word	index@(_Z13multiply_themPfS_S_)
        /*0008*/ 	.word	0x0000000c


	//----- nvinfo : EIATTR_FRAME_SIZE
	.align		4
.L_1:
        /*000c*/ 	.byte	0x04, 0x11
        /*000e*/ 	.short	(.L_3 - .L_2)
	.align		4
.L_2:
        /*0010*/ 	.word	index@(_Z13multiply_themPfS_S_)
        /*0014*/ 	.word	0x00000000


	//----- nvinfo : EIATTR_MIN_STACK_SIZE
	.align		4
.L_3:
        /*0018*/ 	.byte	0x04, 0x12
        /*001a*/ 	.short	(.L_5 - .L_4)
	.align		4
.L_4:
        /*001c*/ 	.word	index@(_Z13multiply_themPfS_S_)
        /*0020*/ 	.word	0x00000000
.L_5:


//--------------------- .nv.compat                --------------------------
	.section	.nv.compat,"",@"SHT_CUDA_COMPAT_INFO"
	.align	4
        /*0000*/ 	.byte	0x02, 0x09, 0x00, 0x00, 0x02, 0x02, 0x01, 0x00, 0x02, 0x05, 0x05, 0x00, 0x03, 0x07, 0x01, 0x01
        /*0010*/ 	.byte	0x02, 0x03, 0x00, 0x00, 0x02, 0x06, 0x01, 0x00, 0x04, 0x0b, 0x08, 0x00, 0x09, 0x00, 0x00, 0x00
        /*0020*/ 	.byte	0x00, 0x00, 0x00, 0x00


//--------------------- .nv.info._Z13multiply_themPfS_S_ --------------------------
	.section	.nv.info._Z13multiply_themPfS_S_,"",@"SHT_CUDA_INFO"
	.sectionflags	@""
	.align	4


	//----- nvinfo : EIATTR_CUDA_API_VERSION
	.align		4
        /*0000*/ 	.byte	0x04, 0x37
        /*0002*/ 	.short	(.L_7 - .L_6)
.L_6:
        /*0004*/ 	.word	0x00000082


	//----- nvinfo : EIATTR_KPARAM_INFO
	.align		4
.L_7:
        /*0008*/ 	.byte	0x04, 0x17
        /*000a*/ 	.short	(.L_9 - .L_8)
.L_8:
        /*000c*/ 	.word	0x00000000
        /*0010*/ 	.short	0x0002
        /*0012*/ 	.short	0x0010
        /*0014*/ 	.byte	0x00, 0xf5, 0x21, 0x00


	//----- nvinfo : EIATTR_KPARAM_INFO
	.align		4
.L_9:
        /*0018*/ 	.byte	0x04, 0x17
        /*001a*/ 	.short	(.L_11 - .L_10)
.L_10:
        /*001c*/ 	.word	0x00000000
        /*0020*/ 	.short	0x0001
        /*0022*/ 	.short	0x0008
        /*0024*/ 	.byte	0x00, 0xf5, 0x21, 0x00


	//----- nvinfo : EIATTR_KPARAM_INFO
	.align		4
.L_11:
        /*0028*/ 	.byte	0x04, 0x17
        /*002a*/ 	.short	(.L_13 - .L_12)
.L_12:
        /*002c*/ 	.word	0x00000000
        /*0030*/ 	.short	0x0000
        /*0032*/ 	.short	0x0000
        /*0034*/ 	.byte	0x00, 0xf5, 0x21, 0x00


	//----- nvinfo : EIATTR_SPARSE_MMA_MASK
	.align		4
.L_13:
        /*0038*/ 	.byte	0x03, 0x50
        /*003a*/ 	.short	0x0000


	//----- nvinfo : EIATTR_MAXREG_COUNT
	.align		4
        /*003c*/ 	.byte	0x03, 0x1b
        /*003e*/ 	.short	0x00ff


	//----- nvinfo : EIATTR_MERCURY_ISA_VERSION
	.align		4
        /*0040*/ 	.byte	0x03, 0x5f
        /*0042*/ 	.short	0x0101


	//----- nvinfo : EIATTR_VRC_CTA_INIT_COUNT
	.align		4
        /*0044*/ 	.byte	0x02, 0x4a
	.zero		1
	.zero		1


	//----- nvinfo : EIATTR_EXIT_INSTR_OFFSETS
	.align		4
        /*0048*/ 	.byte	0x04, 0x1c
        /*004a*/ 	.short	(.L_15 - .L_14)


	//   ....[0]....
.L_14:
        /*004c*/ 	.word	0x00000100


	//----- nvinfo : EIATTR_CBANK_PARAM_SIZE
	.align		4
.L_15:
        /*0050*/ 	.byte	0x03, 0x19
        /*0052*/ 	.short	0x0018


	//----- nvinfo : EIATTR_PARAM_CBANK
	.align		4
        /*0054*/ 	.byte	0x04, 0x0a
        /*0056*/ 	.short	(.L_17 - .L_16)
	.align		4
.L_16:
        /*0058*/ 	.word	index@(.nv.constant0._Z13multiply_themPfS_S_)
        /*005c*/ 	.short	0x0380
        /*005e*/ 	.short	0x0018


	//----- nvinfo : EIATTR_SW_WAR
	.align		4
.L_17:
        /*0060*/ 	.byte	0x04, 0x36
        /*0062*/ 	.short	(.L_19 - .L_18)
.L_18:
        /*0064*/ 	.word	0x00000008
.L_19:


//--------------------- .nv.callgraph             --------------------------
	.section	.nv.callgraph,"",@"SHT_CUDA_CALLGRAPH"
	.align	4
	.sectionentsize	8
	.align		4
        /*0000*/ 	.word	0x00000000
	.align		4
        /*0004*/ 	.word	0xffffffff
	.align		4
        /*0008*/ 	.word	0x00000000
	.align		4
        /*000c*/ 	.word	0xfffffffe
	.align		4
        /*0010*/ 	.word	0x00000000
	.align		4
        /*0014*/ 	.word	0xfffffffd
	.align		4
        /*0018*/ 	.word	0x00000000
	.align		4
        /*001c*/ 	.word	0xfffffffc


//--------------------- .text._Z13multiply_themPfS_S_ --------------------------
	.section	.text._Z13multiply_themPfS_S_,"ax",@progbits
	.align	128
        .global         _Z13multiply_themPfS_S_
        .type           _Z13multiply_themPfS_S_,@function
        .size           _Z13multiply_themPfS_S_,(.L_x_1 - _Z13multiply_themPfS_S_)
        .other          _Z13multiply_themPfS_S_,@"STO_CUDA_ENTRY STV_DEFAULT"
_Z13multiply_themPfS_S_:
.text._Z13multiply_themPfS_S_:
[----:B------:R-:W-:Y:S01]  /*0000*/  LDC R1, c[0x0][0x37c] ;  /* 0x0000df00ff017b82 */ /* 0x000fe20000000800 */
[----:B------:R-:W0:Y:S07]  /*0010*/  S2R R0, SR_TID.X ;  /* 0x0000000000007919 */ /* 0x000e2e0000002100 */
[----:B------:R-:W0:Y:S01]  /*0020*/  S2UR UR6, SR_CTAID.X ;  /* 0x00000000000679c3 */ /* 0x000e220000002500 */
[----:B------:R-:W1:Y:S07]  /*0030*/  LDCU.64 UR4, c[0x0][0x358] ;  /* 0x00006b00ff0477ac */ /* 0x000e6e0008000a00 */
[----:B------:R-:W0:Y:S08]  /*0040*/  LDC R9, c[0x0][0x360] ;  /* 0x0000d800ff097b82 */ /* 0x000e300000000800 */
[----:B------:R-:W2:Y:S08]  /*0050*/  LDC.64 R2, c[0x0][0x388] ;  /* 0x0000e200ff027b82 */ /* 0x000eb00000000a00 */
[----:B------:R-:W3:Y:S01]  /*0060*/  LDC.64 R4, c[0x0][0x390] ;  /* 0x0000e400ff047b82 */ /* 0x000ee20000000a00 */
[----:B0-----:R-:W-:-:S07]  /*0070*/  IMAD R9, R9, UR6, R0 ;  /* 0x0000000609097c24 */ /* 0x001fce000f8e0200 */
[----:B------:R-:W0:Y:S01]  /*0080*/  LDC.64 R6, c[0x0][0x380] ;  /* 0x0000e000ff067b82 */ /* 0x000e220000000a00 */
[----:B--2---:R-:W-:-:S06]  /*0090*/  IMAD.WIDE R2, R9, 0x4, R2 ;  /* 0x0000000409027825 */ /* 0x004fcc00078e0202 */
[----:B-1----:R-:W2:Y:S01]  /*00a0*/  LDG.E R2, desc[UR4][R2.64] ;  /* 0x0000000402027981 */ /* 0x002ea2000c1e1900 */
[----:B---3--:R-:W-:-:S06]  /*00b0*/  IMAD.WIDE R4, R9, 0x4, R4 ;  /* 0x0000000409047825 */ /* 0x008fcc00078e0204 */
[----:B------:R-:W2:Y:S01]  /*00c0*/  LDG.E R5, desc[UR4][R4.64] ;  /* 0x0000000404057981 */ /* 0x000ea2000c1e1900 */
[----:B0-----:R-:W-:-:S04]  /*00d0*/  IMAD.WIDE R6, R9, 0x4, R6 ;  /* 0x0000000409067825 */ /* 0x001fc800078e0206 */
[----:B--2---:R-:W-:-:S05]  /*00e0*/  FMUL R9, R2, R5 ;  /* 0x0000000502097220 */ /* 0x004fca0000400000 */
[----:B------:R-:W-:Y:S01]  /*00f0*/  STG.E desc[UR4][R6.64], R9 ;  /* 0x0000000906007986 */ /* 0x000fe2000c101904 */
[----:B------:R-:W-:Y:S05]  /*0100*/  EXIT ;  /* 0x000000000000794d */ /* 0x000fea0003800000 */
.L_x_0:
[----:B------:R-:W-:-:S00]  /*0110*/  BRA `(.L_x_0) ;  /* 0xfffffffc00fc7947 */ /* 0x000fc0000383ffff */
[----:B------:R-:W-:-:S00]  /*0120*/  NOP ;  /* 0x0000000000007918 */ /* 0x000fc00000000000 */
        /* <DEDUP_REMOVED lines=13> */
.L_x_1:


//--------------------- .nv.shared.reserved.0     --------------------------
	.section	.nv.shared.reserved.0,"aw",@nobits
	.weak		__nv_reservedSMEM_offset_0_alias
	.size		__nv_reservedSMEM_offset_0_alias, 0, 64
	.other		__nv_reservedSMEM_offset_0_alias,@"STO_CUDA_RESERVED_SHARED STV_DEFAULT"
__nv_reservedSMEM_offset_0_alias:
	.zero		0
	.zero		64


//--------------------- .nv.constant0._Z13multiply_themPfS_S_ --------------------------
	.section	.nv.constant0._Z13multiply_themPfS_S_,"a",@progbits
	.sectionflags	@""
	.align	4
.nv.constant0._Z13multiply_themPfS_S_:
	.zero		920


//--------------------- SYMBOLS --------------------------

	.type		.nv.reservedSmem.offset0,@object
	.size		.nv.reservedSmem.offset0,0x4
